	.headerflags	@"EF_CUDA_TEXMODE_UNIFIED EF_CUDA_64BIT_ADDRESS EF_CUDA_ACCELERATORS EF_CUDA_SM90 EF_CUDA_VIRTUAL_SM(EF_CUDA_SM90)"
	.elftype	@"ET_EXEC"


//--------------------- .nv.info                  --------------------------
	.section	.nv.info,"",@"SHT_CUDA_INFO"
	.align	4


	//----- nvinfo : EIATTR_REGCOUNT
	.align		4
        /*0000*/ 	.byte	0x04, 0x2f
        /*0002*/ 	.short	(.L_1 - .L_0)
	.align		4
.L_0:
        /*0004*/ 	.word	index@(triton_poi_fused_relu_threshold_backward_3)
        /*0008*/ 	.word	0x0000000e


	//----- nvinfo : EIATTR_MIN_STACK_SIZE
	.align		4
.L_1:
        /*000c*/ 	.byte	0x04, 0x12
        /*000e*/ 	.short	(.L_3 - .L_2)
	.align		4
.L_2:
        /*0010*/ 	.word	index@(triton_poi_fused_relu_threshold_backward_3)
        /*0014*/ 	.word	0x00000000


	//----- nvinfo : EIATTR_FRAME_SIZE
	.align		4
.L_3:
        /*0018*/ 	.byte	0x04, 0x11
        /*001a*/ 	.short	(.L_5 - .L_4)
	.align		4
.L_4:
        /*001c*/ 	.word	index@(triton_poi_fused_relu_threshold_backward_3)
        /*0020*/ 	.word	0x00000000


	//----- nvinfo : EIATTR_MIN_STACK_SIZE
	.align		4
.L_5:
        /*0024*/ 	.byte	0x04, 0x12
        /*0026*/ 	.short	(.L_7 - .L_6)
	.align		4
.L_6:
        /*0028*/ 	.word	index@(triton_poi_fused_relu_threshold_backward_3)
        /*002c*/ 	.word	0x00000000
.L_7:


//--------------------- .nv.info.triton_poi_fused_relu_threshold_backward_3 --------------------------
	.section	.nv.info.triton_poi_fused_relu_threshold_backward_3,"",@"SHT_CUDA_INFO"
	.sectionflags	@""
	.align	4


	//----- nvinfo : EIATTR_CUDA_API_VERSION
	.align		4
        /*0000*/ 	.byte	0x04, 0x37
        /*0002*/ 	.short	(.L_9 - .L_8)
.L_8:
        /*0004*/ 	.word	0x0000007c


	//----- nvinfo : EIATTR_KPARAM_INFO
	.align		4
.L_9:
        /*0008*/ 	.byte	0x04, 0x17
        /*000a*/ 	.short	(.L_11 - .L_10)
.L_10:
        /*000c*/ 	.word	0x00000000
        /*0010*/ 	.short	0x0002
        /*0012*/ 	.short	0x0010
        /*0014*/ 	.byte	0x00, 0xf0, 0x11, 0x00


	//----- nvinfo : EIATTR_KPARAM_INFO
	.align		4
.L_11:
        /*0018*/ 	.byte	0x04, 0x17
        /*001a*/ 	.short	(.L_13 - .L_12)
.L_12:
        /*001c*/ 	.word	0x00000000
        /*0020*/ 	.short	0x0001
        /*0022*/ 	.short	0x0008
        /*0024*/ 	.byte	0x00, 0xf4, 0x21, 0x00


	//----- nvinfo : EIATTR_KPARAM_INFO
	.align		4
.L_13:
        /*0028*/ 	.byte	0x04, 0x17
        /*002a*/ 	.short	(.L_15 - .L_14)
.L_14:
        /*002c*/ 	.word	0x00000000
        /*0030*/ 	.short	0x0000
        /*0032*/ 	.short	0x0000
        /*0034*/ 	.byte	0x00, 0xf4, 0x21, 0x00


	//----- nvinfo : EIATTR_SPARSE_MMA_MASK
	.align		4
.L_15:
        /*0038*/ 	.byte	0x03, 0x50
        /*003a*/ 	.short	0x0000


	//----- nvinfo : EIATTR_MAXREG_COUNT
	.align		4
        /*003c*/ 	.byte	0x03, 0x1b
        /*003e*/ 	.short	0x00ff


	//----- nvinfo : EIATTR_EXIT_INSTR_OFFSETS
	.align		4
        /*0040*/ 	.byte	0x04, 0x1c
        /*0042*/ 	.short	(.L_17 - .L_16)


	//   ....[0]....
.L_16:
        /*0044*/ 	.word	0x00000350


	//----- nvinfo : EIATTR_REQNTID
	.align		4
.L_17:
        /*0048*/ 	.byte	0x04, 0x10
        /*004a*/ 	.short	(.L_19 - .L_18)
.L_18:
        /*004c*/ 	.word	0x00000080
        /*0050*/ 	.word	0x00000001
        /*0054*/ 	.word	0x00000001


	//----- nvinfo : EIATTR_CBANK_PARAM_SIZE
	.align		4
.L_19:
        /*0058*/ 	.byte	0x03, 0x19
        /*005a*/ 	.short	0x0014


	//----- nvinfo : EIATTR_PARAM_CBANK
	.align		4
        /*005c*/ 	.byte	0x04, 0x0a
        /*005e*/ 	.short	(.L_21 - .L_20)
	.align		4
.L_20:
        /*0060*/ 	.word	index@(.nv.constant0.triton_poi_fused_relu_threshold_backward_3)
        /*0064*/ 	.short	0x0210
        /*0066*/ 	.short	0x0014


	//----- nvinfo : EIATTR_SW_WAR
	.align		4
.L_21:
        /*0068*/ 	.byte	0x04, 0x36
        /*006a*/ 	.short	(.L_23 - .L_22)
.L_22:
        /*006c*/ 	.word	0x00000008
.L_23:


//--------------------- .nv.callgraph             --------------------------
	.section	.nv.callgraph,"",@"SHT_CUDA_CALLGRAPH"
	.align	4
	.sectionentsize	8
	.align		4
        /*0000*/ 	.word	0x00000000
	.align		4
        /*0004*/ 	.word	0xffffffff
	.align		4
        /*0008*/ 	.word	0x00000000
	.align		4
        /*000c*/ 	.word	0xfffffffe
	.align		4
        /*0010*/ 	.word	0x00000000
	.align		4
        /*0014*/ 	.word	0xfffffffd
	.align		4
        /*0018*/ 	.word	0x00000000
	.align		4
        /*001c*/ 	.word	0xfffffffc


//--------------------- .text.triton_poi_fused_relu_threshold_backward_3 --------------------------
	.section	.text.triton_poi_fused_relu_threshold_backward_3,"ax",@progbits
	.align	128
        .global         triton_poi_fused_relu_threshold_backward_3
        .type           triton_poi_fused_relu_threshold_backward_3,@function
        .size           triton_poi_fused_relu_threshold_backward_3,(.L_x_1 - triton_poi_fused_relu_threshold_backward_3)
        .other          triton_poi_fused_relu_threshold_backward_3,@"STO_CUDA_ENTRY STV_DEFAULT"
triton_poi_fused_relu_threshold_backward_3:
.text.triton_poi_fused_relu_threshold_backward_3:
[----:B------:R-:W-:Y:S01]  /*0000*/  LDC R1, c[0x0][0x28] ;  /* 0x00000a00ff017b82 */ /* 0x000fe20000000800 */
[----:B------:R-:W1:Y:S07]  /*0010*/  S2R R0, SR_TID.X ;  /* 0x0000000000007919 */ /* 0x000e6e0000002100 */
[----:B------:R-:W2:Y:S01]  /*0020*/  LDC.64 R2, c[0x0][0x210] ;  /* 0x00008400ff027b82 */ /* 0x000ea20000000a00 */
[----:B------:R-:W-:Y:S01]  /*0030*/  ULDC.64 UR4, c[0x0][0x208] ;  /* 0x0000820000047ab9 */ /* 0x000fe20000000a00 */
[----:B------:R-:W-:Y:S01]  /*0040*/  ULDC.64 UR6, c[0x0][0x218] ;  /* 0x0000860000067ab9 */ /* 0x000fe20000000a00 */
[----:B------:R-:W3:Y:S01]  /*0050*/  S2R R5, SR_CTAID.X ;  /* 0x0000000000057919 */ /* 0x000ee20000002500 */
[----:B-1----:R-:W-:-:S05]  /*0060*/  IMAD.SHL.U32 R0, R0, 0x8, RZ ;  /* 0x0000000800007824 */ /* 0x002fca00078e00ff */
[----:B------:R-:W-:-:S05]  /*0070*/  LOP3.LUT R0, R0, 0x3f8, RZ, 0xc0, !PT ;  /* 0x000003f800007812 */ /* 0x000fca00078ec0ff */
[----:B---3--:R-:W-:-:S04]  /*0080*/  IMAD R0, R5, 0x400, R0 ;  /* 0x0000040005007824 */ /* 0x008fc800078e0200 */
[----:B--2---:R-:W-:-:S05]  /*0090*/  IMAD.WIDE R2, R0, 0x4, R2 ;  /* 0x0000000400027825 */ /* 0x004fca00078e0202 */
[----:B------:R-:W2:Y:S04]  /*00a0*/  LDG.E.128 R8, desc[UR4][R2.64] ;  /* 0x0000000402087981 */ /* 0x000ea8000c1e1d00 */
[----:B------:R1:W3:Y:S01]  /*00b0*/  LDG.E.128 R4, desc[UR4][R2.64+0x10] ;  /* 0x0000100402047981 */ /* 0x0002e2000c1e1d00 */
[C---:B--2---:R-:W-:Y:S02]  /*00c0*/  FSETP.GEU.AND P0, PT, R8.reuse, RZ, PT ;  /* 0x000000ff0800720b */ /* 0x044fe40003f0e000 */
[C---:B------:R-:W-:Y:S02]  /*00d0*/  FSETP.GEU.AND P1, PT, R9.reuse, RZ, PT ;  /* 0x000000ff0900720b */ /* 0x040fe40003f2e000 */
[----:B------:R-:W-:Y:S02]  /*00e0*/  FSEL R8, R8, RZ, P0 ;  /* 0x000000ff08087208 */ /* 0x000fe40000000000 */
[----:B------:R-:W-:-:S02]  /*00f0*/  FSEL R9, R9, RZ, P1 ;  /* 0x000000ff09097208 */ /* 0x000fc40000800000 */
[----:B------:R-:W-:Y:S02]  /*0100*/  FSETP.GTU.AND P2, PT, R8, RZ, PT ;  /* 0x000000ff0800720b */ /* 0x000fe40003f4c000 */
[----:B------:R-:W-:Y:S02]  /*0110*/  FSETP.GTU.AND P3, PT, R9, RZ, PT ;  /* 0x000000ff0900720b */ /* 0x000fe40003f6c000 */
[----:B------:R-:W-:Y:S02]  /*0120*/  FSETP.GEU.AND P0, PT, R10, RZ, PT ;  /* 0x000000ff0a00720b */ /* 0x000fe40003f0e000 */
[----:B------:R-:W-:Y:S02]  /*0130*/  FSETP.GEU.AND P1, PT, R11, RZ, PT ;  /* 0x000000ff0b00720b */ /* 0x000fe40003f2e000 */
[----:B-1----:R-:W-:Y:S02]  /*0140*/  SEL R3, RZ, 0x1, P2 ;  /* 0x00000001ff037807 */ /* 0x002fe40001000000 */
[----:B------:R-:W-:-:S02]  /*0150*/  SEL R2, RZ, 0x1, P3 ;  /* 0x00000001ff027807 */ /* 0x000fc40001800000 */
[----:B---3--:R-:W-:Y:S02]  /*0160*/  FSETP.GEU.AND P2, PT, R4, RZ, PT ;  /* 0x000000ff0400720b */ /* 0x008fe40003f4e000 */
[----:B------:R-:W-:Y:S02]  /*0170*/  FSETP.GEU.AND P3, PT, R5, RZ, PT ;  /* 0x000000ff0500720b */ /* 0x000fe40003f6e000 */
[----:B------:R-:W-:Y:S02]  /*0180*/  FSETP.GEU.AND P4, PT, R6, RZ, PT ;  /* 0x000000ff0600720b */ /* 0x000fe40003f8e000 */
[----:B------:R-:W-:Y:S02]  /*0190*/  FSETP.GEU.AND P5, PT, R7, RZ, PT ;  /* 0x000000ff0700720b */ /* 0x000fe40003fae000 */
[----:B------:R-:W-:Y:S02]  /*01a0*/  FSEL R10, R10, RZ, P0 ;  /* 0x000000ff0a0a7208 */ /* 0x000fe40000000000 */
[----:B------:R-:W-:-:S02]  /*01b0*/  FSEL R11, R11, RZ, P1 ;  /* 0x000000ff0b0b7208 */ /* 0x000fc40000800000 */
[----:B------:R-:W-:Y:S02]  /*01c0*/  FSEL R4, R4, RZ, P2 ;  /* 0x000000ff04047208 */ /* 0x000fe40001000000 */
[----:B------:R-:W-:Y:S02]  /*01d0*/  FSEL R5, R5, RZ, P3 ;  /* 0x000000ff05057208 */ /* 0x000fe40001800000 */
[----:B------:R-:W-:Y:S02]  /*01e0*/  FSEL R6, R6, RZ, P4 ;  /* 0x000000ff06067208 */ /* 0x000fe40002000000 */
[----:B------:R-:W-:Y:S02]  /*01f0*/  FSEL R7, R7, RZ, P5 ;  /* 0x000000ff07077208 */ /* 0x000fe40002800000 */
[----:B------:R-:W-:Y:S02]  /*0200*/  FSETP.GTU.AND P0, PT, R10, RZ, PT ;  /* 0x000000ff0a00720b */ /* 0x000fe40003f0c000 */
[----:B------:R-:W-:-:S02]  /*0210*/  FSETP.GTU.AND P1, PT, R11, RZ, PT ;  /* 0x000000ff0b00720b */ /* 0x000fc40003f2c000 */
[----:B------:R-:W-:Y:S02]  /*0220*/  FSETP.GTU.AND P2, PT, R4, RZ, PT ;  /* 0x000000ff0400720b */ /* 0x000fe40003f4c000 */
[----:B------:R-:W-:Y:S02]  /*0230*/  FSETP.GTU.AND P3, PT, R5, RZ, PT ;  /* 0x000000ff0500720b */ /* 0x000fe40003f6c000 */
[----:B------:R-:W-:Y:S02]  /*0240*/  FSETP.GTU.AND P4, PT, R6, RZ, PT ;  /* 0x000000ff0600720b */ /* 0x000fe40003f8c000 */
[----:B------:R-:W-:Y:S02]  /*0250*/  FSETP.GTU.AND P5, PT, R7, RZ, PT ;  /* 0x000000ff0700720b */ /* 0x000fe40003fac000 */
[----:B------:R-:W-:Y:S02]  /*0260*/  PRMT R9, R3, 0x3340, R2 ;  /* 0x0000334003097816 */ /* 0x000fe40000000002 */
[----:B------:R-:W-:-:S02]  /*0270*/  SEL R3, RZ, 0x1, P0 ;  /* 0x00000001ff037807 */ /* 0x000fc40000000000 */
[----:B------:R-:W-:Y:S02]  /*0280*/  SEL R2, RZ, 0x1, P1 ;  /* 0x00000001ff027807 */ /* 0x000fe40000800000 */
[----:B------:R-:W-:Y:S02]  /*0290*/  SEL R7, RZ, 0x1, P3 ;  /* 0x00000001ff077807 */ /* 0x000fe40001800000 */
[----:B------:R-:W-:Y:S02]  /*02a0*/  SEL R8, RZ, 0x1, P2 ;  /* 0x00000001ff087807 */ /* 0x000fe40001000000 */
[----:B------:R-:W-:Y:S02]  /*02b0*/  SEL R6, RZ, 0x1, P4 ;  /* 0x00000001ff067807 */ /* 0x000fe40002000000 */
[----:B------:R-:W-:Y:S02]  /*02c0*/  SEL R5, RZ, 0x1, P5 ;  /* 0x00000001ff057807 */ /* 0x000fe40002800000 */
[----:B------:R-:W-:-:S02]  /*02d0*/  PRMT R4, R3, 0x3340, R2 ;  /* 0x0000334003047816 */ /* 0x000fc40000000002 */
[----:B------:R-:W-:Y:S02]  /*02e0*/  IADD3 R2, P0, R0, UR6, RZ ;  /* 0x0000000600027c10 */ /* 0x000fe4000ff1e0ff */
[----:B------:R-:W-:Y:S02]  /*02f0*/  PRMT R8, R8, 0x3340, R7 ;  /* 0x0000334008087816 */ /* 0x000fe40000000007 */
[----:B------:R-:W-:Y:S02]  /*0300*/  PRMT R5, R6, 0x3340, R5 ;  /* 0x0000334006057816 */ /* 0x000fe40000000005 */
[----:B------:R-:W-:Y:S02]  /*0310*/  LEA.HI.X.SX32 R3, R0, UR7, 0x1, P0 ;  /* 0x0000000700037c11 */ /* 0x000fe400080f0eff */
[----:B------:R-:W-:Y:S02]  /*0320*/  PRMT R4, R9, 0x5410, R4 ;  /* 0x0000541009047816 */ /* 0x000fe40000000004 */
[----:B------:R-:W-:-:S05]  /*0330*/  PRMT R5, R8, 0x5410, R5 ;  /* 0x0000541008057816 */ /* 0x000fca0000000005 */
[----:B------:R-:W-:Y:S01]  /*0340*/  STG.E.64 desc[UR4][R2.64], R4 ;  /* 0x0000000402007986 */ /* 0x000fe2000c101b04 */
[----:B------:R-:W-:Y:S05]  /*0350*/  EXIT ;  /* 0x000000000000794d */ /* 0x000fea0003800000 */
.L_x_0:
[----:B------:R-:W-:-:S00]  /*0360*/  BRA `(.L_x_0) ;  /* 0xfffffffc00fc7947 */ /* 0x000fc0000383ffff */
[----:B------:R-:W-:-:S00]  /*0370*/  NOP ;  /* 0x0000000000007918 */ /* 0x000fc00000000000 */
        /* <DEDUP_REMOVED lines=8> */
.L_x_1:


//--------------------- .nv.constant0.triton_poi_fused_relu_threshold_backward_3 --------------------------
	.section	.nv.constant0.triton_poi_fused_relu_threshold_backward_3,"a",@progbits
	.sectionflags	@""
	.align	4
.nv.constant0.triton_poi_fused_relu_threshold_backward_3:
	.zero		548
